	.headerflags	@"EF_CUDA_TEXMODE_UNIFIED EF_CUDA_64BIT_ADDRESS EF_CUDA_ACCELERATORS EF_CUDA_SM90 EF_CUDA_VIRTUAL_SM(EF_CUDA_SM90)"
	.elftype	@"ET_EXEC"


//--------------------- .nv.info                  --------------------------
	.section	.nv.info,"",@"SHT_CUDA_INFO"
	.align	4


	//----- nvinfo : EIATTR_REGCOUNT
	.align		4
        /*0000*/ 	.byte	0x04, 0x2f
        /*0002*/ 	.short	(.L_3 - .L_2)
	.align		4
.L_2:
        /*0004*/ 	.word	index@(triton_poi_fused__native_batch_norm_legit_no_training_convolution_relu_78)
        /*0008*/ 	.word	0x00000016


	//----- nvinfo : EIATTR_MIN_STACK_SIZE
	.align		4
.L_3:
        /*000c*/ 	.byte	0x04, 0x12
        /*000e*/ 	.short	(.L_5 - .L_4)
	.align		4
.L_4:
        /*0010*/ 	.word	index@(triton_poi_fused__native_batch_norm_legit_no_training_convolution_relu_78)
        /*0014*/ 	.word	0x00000000


	//----- nvinfo : EIATTR_FRAME_SIZE
	.align		4
.L_5:
        /*0018*/ 	.byte	0x04, 0x11
        /*001a*/ 	.short	(.L_7 - .L_6)
	.align		4
.L_6:
        /*001c*/ 	.word	index@(triton_poi_fused__native_batch_norm_legit_no_training_convolution_relu_78)
        /*0020*/ 	.word	0x00000000


	//----- nvinfo : EIATTR_MIN_STACK_SIZE
	.align		4
.L_7:
        /*0024*/ 	.byte	0x04, 0x12
        /*0026*/ 	.short	(.L_9 - .L_8)
	.align		4
.L_8:
        /*0028*/ 	.word	index@(triton_poi_fused__native_batch_norm_legit_no_training_convolution_relu_78)
        /*002c*/ 	.word	0x00000000
.L_9:


//--------------------- .nv.info.triton_poi_fused__native_batch_norm_legit_no_training_convolution_relu_78 --------------------------
	.section	.nv.info.triton_poi_fused__native_batch_norm_legit_no_training_convolution_relu_78,"",@"SHT_CUDA_INFO"
	.sectionflags	@""
	.align	4


	//----- nvinfo : EIATTR_CUDA_API_VERSION
	.align		4
        /*0000*/ 	.byte	0x04, 0x37
        /*0002*/ 	.short	(.L_11 - .L_10)
.L_10:
        /*0004*/ 	.word	0x0000007c


	//----- nvinfo : EIATTR_KPARAM_INFO
	.align		4
.L_11:
        /*0008*/ 	.byte	0x04, 0x17
        /*000a*/ 	.short	(.L_13 - .L_12)
.L_12:
        /*000c*/ 	.word	0x00000000
        /*0010*/ 	.short	0x0007
        /*0012*/ 	.short	0x0038
        /*0014*/ 	.byte	0x00, 0xf0, 0x11, 0x00


	//----- nvinfo : EIATTR_KPARAM_INFO
	.align		4
.L_13:
        /*0018*/ 	.byte	0x04, 0x17
        /*001a*/ 	.short	(.L_15 - .L_14)
.L_14:
        /*001c*/ 	.word	0x00000000
        /*0020*/ 	.short	0x0006
        /*0022*/ 	.short	0x0030
        /*0024*/ 	.byte	0x00, 0xf4, 0x21, 0x00


	//----- nvinfo : EIATTR_KPARAM_INFO
	.align		4
.L_15:
        /*0028*/ 	.byte	0x04, 0x17
        /*002a*/ 	.short	(.L_17 - .L_16)
.L_16:
        /*002c*/ 	.word	0x00000000
        /*0030*/ 	.short	0x0005
        /*0032*/ 	.short	0x0028
        /*0034*/ 	.byte	0x00, 0xf4, 0x21, 0x00


	//----- nvinfo : EIATTR_KPARAM_INFO
	.align		4
.L_17:
        /*0038*/ 	.byte	0x04, 0x17
        /*003a*/ 	.short	(.L_19 - .L_18)
.L_18:
        /*003c*/ 	.word	0x00000000
        /*0040*/ 	.short	0x0004
        /*0042*/ 	.short	0x0020
        /*0044*/ 	.byte	0x00, 0xf4, 0x21, 0x00


	//----- nvinfo : EIATTR_KPARAM_INFO
	.align		4
.L_19:
        /*0048*/ 	.byte	0x04, 0x17
        /*004a*/ 	.short	(.L_21 - .L_20)
.L_20:
        /*004c*/ 	.word	0x00000000
        /*0050*/ 	.short	0x0003
        /*0052*/ 	.short	0x0018
        /*0054*/ 	.byte	0x00, 0xf4, 0x21, 0x00


	//----- nvinfo : EIATTR_KPARAM_INFO
	.align		4
.L_21:
        /*0058*/ 	.byte	0x04, 0x17
        /*005a*/ 	.short	(.L_23 - .L_22)
.L_22:
        /*005c*/ 	.word	0x00000000
        /*0060*/ 	.short	0x0002
        /*0062*/ 	.short	0x0010
        /*0064*/ 	.byte	0x00, 0xf4, 0x21, 0x00


	//----- nvinfo : EIATTR_KPARAM_INFO
	.align		4
.L_23:
        /*0068*/ 	.byte	0x04, 0x17
        /*006a*/ 	.short	(.L_25 - .L_24)
.L_24:
        /*006c*/ 	.word	0x00000000
        /*0070*/ 	.short	0x0001
        /*0072*/ 	.short	0x0008
        /*0074*/ 	.byte	0x00, 0xf4, 0x21, 0x00


	//----- nvinfo : EIATTR_KPARAM_INFO
	.align		4
.L_25:
        /*0078*/ 	.byte	0x04, 0x17
        /*007a*/ 	.short	(.L_27 - .L_26)
.L_26:
        /*007c*/ 	.word	0x00000000
        /*0080*/ 	.short	0x0000
        /*0082*/ 	.short	0x0000
        /*0084*/ 	.byte	0x00, 0xf4, 0x21, 0x00


	//----- nvinfo : EIATTR_SPARSE_MMA_MASK
	.align		4
.L_27:
        /*0088*/ 	.byte	0x03, 0x50
        /*008a*/ 	.short	0x0000


	//----- nvinfo : EIATTR_MAXREG_COUNT
	.align		4
        /*008c*/ 	.byte	0x03, 0x1b
        /*008e*/ 	.short	0x00ff


	//----- nvinfo : EIATTR_EXIT_INSTR_OFFSETS
	.align		4
        /*0090*/ 	.byte	0x04, 0x1c
        /*0092*/ 	.short	(.L_29 - .L_28)


	//   ....[0]....
.L_28:
        /*0094*/ 	.word	0x000003c0


	//----- nvinfo : EIATTR_REQNTID
	.align		4
.L_29:
        /*0098*/ 	.byte	0x04, 0x10
        /*009a*/ 	.short	(.L_31 - .L_30)
.L_30:
        /*009c*/ 	.word	0x00000080
        /*00a0*/ 	.word	0x00000001
        /*00a4*/ 	.word	0x00000001


	//----- nvinfo : EIATTR_CBANK_PARAM_SIZE
	.align		4
.L_31:
        /*00a8*/ 	.byte	0x03, 0x19
        /*00aa*/ 	.short	0x003c


	//----- nvinfo : EIATTR_PARAM_CBANK
	.align		4
        /*00ac*/ 	.byte	0x04, 0x0a
        /*00ae*/ 	.short	(.L_33 - .L_32)
	.align		4
.L_32:
        /*00b0*/ 	.word	index@(.nv.constant0.triton_poi_fused__native_batch_norm_legit_no_training_convolution_relu_78)
        /*00b4*/ 	.short	0x0210
        /*00b6*/ 	.short	0x003c


	//----- nvinfo : EIATTR_SW_WAR
	.align		4
.L_33:
        /*00b8*/ 	.byte	0x04, 0x36
        /*00ba*/ 	.short	(.L_35 - .L_34)
.L_34:
        /*00bc*/ 	.word	0x00000008
.L_35:


//--------------------- .nv.callgraph             --------------------------
	.section	.nv.callgraph,"",@"SHT_CUDA_CALLGRAPH"
	.align	4
	.sectionentsize	8
	.align		4
        /*0000*/ 	.word	0x00000000
	.align		4
        /*0004*/ 	.word	0xffffffff
	.align		4
        /*0008*/ 	.word	0x00000000
	.align		4
        /*000c*/ 	.word	0xfffffffe
	.align		4
        /*0010*/ 	.word	0x00000000
	.align		4
        /*0014*/ 	.word	0xfffffffd
	.align		4
        /*0018*/ 	.word	0x00000000
	.align		4
        /*001c*/ 	.word	0xfffffffc


//--------------------- .nv.constant4             --------------------------
	.section	.nv.constant4,"a",@progbits
	.align	8
	.align		8
.nv.constant4:
        /*0000*/ 	.dword	_$_str
	.align		8
        /*0008*/ 	.dword	_$_str_$_2


//--------------------- .text.triton_poi_fused__native_batch_norm_legit_no_training_convolution_relu_78 --------------------------
	.section	.text.triton_poi_fused__native_batch_norm_legit_no_training_convolution_relu_78,"ax",@progbits
	.align	128
        .global         triton_poi_fused__native_batch_norm_legit_no_training_convolution_relu_78
        .type           triton_poi_fused__native_batch_norm_legit_no_training_convolution_relu_78,@function
        .size           triton_poi_fused__native_batch_norm_legit_no_training_convolution_relu_78,(.L_x_1 - triton_poi_fused__native_batch_norm_legit_no_training_convolution_relu_78)
        .other          triton_poi_fused__native_batch_norm_legit_no_training_convolution_relu_78,@"STO_CUDA_ENTRY STV_DEFAULT"
triton_poi_fused__native_batch_norm_legit_no_training_convolution_relu_78:
.text.triton_poi_fused__native_batch_norm_legit_no_training_convolution_relu_78:
[----:B------:R-:W-:Y:S01]  /*0000*/  LDC R1, c[0x0][0x28] ;  /* 0x00000a00ff017b82 */ /* 0x000fe20000000800 */
[----:B------:R-:W1:Y:S07]  /*0010*/  S2R R0, SR_TID.X ;  /* 0x0000000000007919 */ /* 0x000e6e0000002100 */
[----:B------:R-:W2:Y:S01]  /*0020*/  LDC.64 R14, c[0x0][0x228] ;  /* 0x00008a00ff0e7b82 */ /* 0x000ea20000000a00 */
[----:B------:R-:W-:Y:S01]  /*0030*/  ULDC.64 UR4, c[0x0][0x208] ;  /* 0x0000820000047ab9 */ /* 0x000fe20000000a00 */
[----:B------:R-:W3:Y:S06]  /*0040*/  S2R R5, SR_CTAID.X ;  /* 0x0000000000057919 */ /* 0x000eec0000002500 */
[----:B------:R-:W4:Y:S08]  /*0050*/  LDC.64 R10, c[0x0][0x218] ;  /* 0x00008600ff0a7b82 */ /* 0x000f300000000a00 */
[----:B------:R-:W5:Y:S08]  /*0060*/  LDC.64 R12, c[0x0][0x220] ;  /* 0x00008800ff0c7b82 */ /* 0x000f700000000a00 */
[----:B------:R-:W4:Y:S01]  /*0070*/  LDC.64 R16, c[0x0][0x230] ;  /* 0x00008c00ff107b82 */ /* 0x000f220000000a00 */
[----:B-1----:R-:W-:-:S02]  /*0080*/  SHF.L.U32 R0, R0, 0x1, RZ ;  /* 0x0000000100007819 */ /* 0x002fc400000006ff */
[----:B---3--:R-:W-:Y:S02]  /*0090*/  SHF.R.S32.HI R3, RZ, 0x17, R5 ;  /* 0x00000017ff037819 */ /* 0x008fe40000011405 */
[----:B------:R-:W-:Y:S02]  /*00a0*/  LOP3.LUT R0, R0, 0xfe, RZ, 0xc0, !PT ;  /* 0x000000fe00007812 */ /* 0x000fe400078ec0ff */
[----:B------:R-:W-:Y:S02]  /*00b0*/  SGXT R3, R3, 0x1 ;  /* 0x000000010303781a */ /* 0x000fe40000000200 */
[----:B------:R-:W-:Y:S02]  /*00c0*/  LEA R0, R5, R0, 0x8 ;  /* 0x0000000005007211 */ /* 0x000fe400078e40ff */
[----:B------:R-:W1:Y:S02]  /*00d0*/  LDC.64 R4, c[0x0][0x238] ;  /* 0x00008e00ff047b82 */ /* 0x000e640000000a00 */
[----:B------:R-:W-:-:S04]  /*00e0*/  LEA.HI R3, R3, R0, RZ, 0x2 ;  /* 0x0000000003037211 */ /* 0x000fc800078f10ff */
[--C-:B------:R-:W-:Y:S02]  /*00f0*/  SHF.R.S32.HI R2, RZ, 0x2, R3.reuse ;  /* 0x00000002ff027819 */ /* 0x100fe40000011403 */
[----:B------:R-:W-:-:S04]  /*0100*/  SHF.R.S32.HI R3, RZ, 0x1f, R3 ;  /* 0x0000001fff037819 */ /* 0x000fc80000011403 */
[----:B------:R-:W-:-:S04]  /*0110*/  LEA.HI R3, R3, R2, RZ, 0x8 ;  /* 0x0000000203037211 */ /* 0x000fc800078f40ff */
[----:B------:R-:W-:-:S04]  /*0120*/  LOP3.LUT R3, R3, 0xffffff00, RZ, 0xc0, !PT ;  /* 0xffffff0003037812 */ /* 0x000fc800078ec0ff */
[----:B------:R-:W-:Y:S02]  /*0130*/  IADD3 R19, R2, -R3, RZ ;  /* 0x8000000302137210 */ /* 0x000fe40007ffe0ff */
[----:B------:R-:W3:Y:S03]  /*0140*/  LDC.64 R2, c[0x0][0x210] ;  /* 0x00008400ff027b82 */ /* 0x000ee60000000a00 */
[----:B--2---:R-:W-:-:S05]  /*0150*/  IMAD.WIDE R14, R19, 0x4, R14 ;  /* 0x00000004130e7825 */ /* 0x004fca00078e020e */
[----:B------:R2:W2:Y:S01]  /*0160*/  LDG.E.EL R18, desc[UR4][R14.64] ;  /* 0x000000040e127981 */ /* 0x0004a2000c2e1900 */
[----:B----4-:R-:W-:-:S04]  /*0170*/  IMAD.WIDE R10, R19, 0x4, R10 ;  /* 0x00000004130a7825 */ /* 0x010fc800078e020a */
[----:B-----5:R-:W-:Y:S01]  /*0180*/  IMAD.WIDE R12, R19, 0x4, R12 ;  /* 0x00000004130c7825 */ /* 0x020fe200078e020c */
[----:B------:R4:W5:Y:S04]  /*0190*/  LDG.E.EL R8, desc[UR4][R10.64] ;  /* 0x000000040a087981 */ /* 0x000968000c2e1900 */
[----:B------:R-:W5:Y:S01]  /*01a0*/  LDG.E.EL R9, desc[UR4][R12.64] ;  /* 0x000000040c097981 */ /* 0x000f62000c2e1900 */
[----:B---3--:R-:W-:-:S05]  /*01b0*/  IMAD.WIDE R2, R0, 0x4, R2 ;  /* 0x0000000400027825 */ /* 0x008fca00078e0202 */
[----:B------:R-:W5:Y:S01]  /*01c0*/  LDG.E.64 R6, desc[UR4][R2.64] ;  /* 0x0000000402067981 */ /* 0x000f62000c1e1b00 */
[----:B0-2---:R-:W-:-:S04]  /*01d0*/  IMAD.WIDE R14, R19, 0x4, R16 ;  /* 0x00000004130e7825 */ /* 0x005fc800078e0210 */
[----:B-1----:R-:W-:Y:S02]  /*01e0*/  IMAD.WIDE R16, R19, 0x4, R4 ;  /* 0x0000000413107825 */ /* 0x002fe400078e0204 */
[----:B------:R-:W2:Y:S01]  /*01f0*/  LDG.E.EL R14, desc[UR4][R14.64] ;  /* 0x000000040e0e7981 */ /* 0x000ea2000c2e1900 */
[----:B----4-:R-:W-:Y:S01]  /*0200*/  HFMA2.MMA R10, -RZ, RZ, 1.625, 0 ;  /* 0x3e800000ff0a7435 */ /* 0x010fe200000001ff */
[----:B------:R-:W0:Y:S02]  /*0210*/  LDC.64 R4, c[0x0][0x240] ;  /* 0x00009000ff047b82 */ /* 0x000e240000000a00 */
[----:B------:R-:W2:Y:S01]  /*0220*/  LDG.E.EL R17, desc[UR4][R16.64] ;  /* 0x0000000410117981 */ /* 0x000ea2000c2e1900 */
[----:B0-----:R-:W-:-:S04]  /*0230*/  IMAD.WIDE R4, R0, 0x4, R4 ;  /* 0x0000000400047825 */ /* 0x001fc800078e0204 */
[----:B------:R-:W-:-:S04]  /*0240*/  FADD R18, R18, 9.9999997473787516356e-06 ;  /* 0x3727c5ac12127421 */ /* 0x000fc80000000000 */
[----:B------:R-:W0:Y:S02]  /*0250*/  MUFU.SQRT R19, R18 ;  /* 0x0000001200137308 */ /* 0x000e240000002000 */
[C---:B0-----:R-:W-:Y:S02]  /*0260*/  FSETP.GT.AND P0, PT, R19.reuse, 8.50705917302346158658e+37, PT ;  /* 0x7e8000001300780b */ /* 0x041fe40003f04000 */
[----:B------:R-:W-:-:S11]  /*0270*/  FSETP.GEU.AND P1, PT, R19, 1.175494350822287508e-38, PT ;  /* 0x008000001300780b */ /* 0x000fd60003f2e000 */
[----:B------:R-:W-:-:S04]  /*0280*/  @P0 FMUL R19, R19, 0.25 ;  /* 0x3e80000013130820 */ /* 0x000fc80000400000 */
[----:B------:R-:W-:-:S06]  /*0290*/  @!P1 FMUL R19, R19, 16777216 ;  /* 0x4b80000013139820 */ /* 0x000fcc0000400000 */
[----:B------:R-:W0:Y:S01]  /*02a0*/  MUFU.RCP R19, R19 ;  /* 0x0000001300137308 */ /* 0x000e220000001000 */
[----:B------:R-:W-:Y:S01]  /*02b0*/  FSEL R10, R10, 1, P0 ;  /* 0x3f8000000a0a7808 */ /* 0x000fe20000000000 */
[--C-:B-----5:R-:W-:Y:S01]  /*02c0*/  FADD R6, R6, R8.reuse ;  /* 0x0000000806067221 */ /* 0x120fe20000000000 */
[----:B------:R-:W-:-:S03]  /*02d0*/  FADD R7, R7, R8 ;  /* 0x0000000807077221 */ /* 0x000fc60000000000 */
[----:B------:R-:W-:Y:S01]  /*02e0*/  @!P1 FMUL R10, R10, 16777216 ;  /* 0x4b8000000a0a9820 */ /* 0x000fe20000400000 */
[C---:B------:R-:W-:Y:S01]  /*02f0*/  FADD R8, -R9.reuse, R6 ;  /* 0x0000000609087221 */ /* 0x040fe20000000100 */
[----:B------:R-:W-:Y:S02]  /*0300*/  FADD R9, -R9, R7 ;  /* 0x0000000709097221 */ /* 0x000fe40000000100 */
[----:B0-----:R-:W-:-:S04]  /*0310*/  FMUL R10, R19, R10 ;  /* 0x0000000a130a7220 */ /* 0x001fc80000400000 */
[-C--:B------:R-:W-:Y:S01]  /*0320*/  FMUL R8, R8, R10.reuse ;  /* 0x0000000a08087220 */ /* 0x080fe20000400000 */
[----:B------:R-:W-:-:S03]  /*0330*/  FMUL R10, R9, R10 ;  /* 0x0000000a090a7220 */ /* 0x000fc60000400000 */
[C-C-:B--2---:R-:W-:Y:S01]  /*0340*/  FFMA R8, R14.reuse, R8, R17.reuse ;  /* 0x000000080e087223 */ /* 0x144fe20000000011 */
[----:B------:R-:W-:-:S04]  /*0350*/  FFMA R10, R14, R10, R17 ;  /* 0x0000000a0e0a7223 */ /* 0x000fc80000000011 */
[----:B------:R-:W-:Y:S02]  /*0360*/  FSETP.GEU.AND P0, PT, R8, RZ, PT ;  /* 0x000000ff0800720b */ /* 0x000fe40003f0e000 */
[----:B------:R-:W-:Y:S02]  /*0370*/  FSETP.GEU.AND P1, PT, R10, RZ, PT ;  /* 0x000000ff0a00720b */ /* 0x000fe40003f2e000 */
[----:B------:R-:W-:Y:S02]  /*0380*/  FSEL R8, R8, RZ, P0 ;  /* 0x000000ff08087208 */ /* 0x000fe40000000000 */
[----:B------:R-:W-:Y:S01]  /*0390*/  FSEL R9, R10, RZ, P1 ;  /* 0x000000ff0a097208 */ /* 0x000fe20000800000 */
[----:B------:R-:W-:Y:S04]  /*03a0*/  STG.E.64 desc[UR4][R2.64], R6 ;  /* 0x0000000602007986 */ /* 0x000fe8000c101b04 */
[----:B------:R-:W-:Y:S01]  /*03b0*/  STG.E.64 desc[UR4][R4.64], R8 ;  /* 0x0000000804007986 */ /* 0x000fe2000c101b04 */
[----:B------:R-:W-:Y:S05]  /*03c0*/  EXIT ;  /* 0x000000000000794d */ /* 0x000fea0003800000 */
.L_x_0:
[----:B------:R-:W-:-:S00]  /*03d0*/  BRA `(.L_x_0) ;  /* 0xfffffffc00fc7947 */ /* 0x000fc0000383ffff */
[----:B------:R-:W-:-:S00]  /*03e0*/  NOP ;  /* 0x0000000000007918 */ /* 0x000fc00000000000 */
        /* <DEDUP_REMOVED lines=9> */
.L_x_1:


//--------------------- .nv.global.init           --------------------------
	.section	.nv.global.init,"aw",@progbits
.nv.global.init:
	.type		_$_str,@object
	.size		_$_str,(_$_str_$_2 - _$_str)
_$_str:
        /*0000*/ 	.byte	0x5f, 0x5f, 0x43, 0x55, 0x44, 0x41, 0x5f, 0x46, 0x54, 0x5a, 0x00
	.type		_$_str_$_2,@object
	.size		_$_str_$_2,(.L_1 - _$_str_$_2)
_$_str_$_2:
        /*000b*/ 	.byte	0x5f, 0x5f, 0x43, 0x55, 0x44, 0x41, 0x5f, 0x50, 0x52, 0x45, 0x43, 0x5f, 0x53, 0x51, 0x52, 0x54
        /*001b*/ 	.byte	0x00
.L_1:


//--------------------- .nv.constant0.triton_poi_fused__native_batch_norm_legit_no_training_convolution_relu_78 --------------------------
	.section	.nv.constant0.triton_poi_fused__native_batch_norm_legit_no_training_convolution_relu_78,"a",@progbits
	.sectionflags	@""
	.align	4
.nv.constant0.triton_poi_fused__native_batch_norm_legit_no_training_convolution_relu_78:
	.zero		588
